//
// Generated by NVIDIA NVVM Compiler
//
// Compiler Build ID: CL-36424714
// Cuda compilation tools, release 13.0, V13.0.88
// Based on NVVM 20.0.0
//

.version 9.0
.target sm_100
.address_size 64

	// .globl	_Z22bilinear_interpolationPKfPfiiii

.visible .entry _Z22bilinear_interpolationPKfPfiiii(
	.param .u64 .ptr .align 1 _Z22bilinear_interpolationPKfPfiiii_param_0,
	.param .u64 .ptr .align 1 _Z22bilinear_interpolationPKfPfiiii_param_1,
	.param .u32 _Z22bilinear_interpolationPKfPfiiii_param_2,
	.param .u32 _Z22bilinear_interpolationPKfPfiiii_param_3,
	.param .u32 _Z22bilinear_interpolationPKfPfiiii_param_4,
	.param .u32 _Z22bilinear_interpolationPKfPfiiii_param_5
)
{
	.reg .pred 	%p<4>;
	.reg .b32 	%r<30>;
	.reg .b32 	%f<34>;
	.reg .b64 	%rd<15>;

	ld.param.u64 	%rd1, [_Z22bilinear_interpolationPKfPfiiii_param_0];
	ld.param.u64 	%rd2, [_Z22bilinear_interpolationPKfPfiiii_param_1];
	ld.param.u32 	%r3, [_Z22bilinear_interpolationPKfPfiiii_param_2];
	ld.param.u32 	%r4, [_Z22bilinear_interpolationPKfPfiiii_param_3];
	ld.param.u32 	%r5, [_Z22bilinear_interpolationPKfPfiiii_param_4];
	ld.param.u32 	%r7, [_Z22bilinear_interpolationPKfPfiiii_param_5];
	mov.u32 	%r8, %ctaid.x;
	mov.u32 	%r9, %ntid.x;
	mov.u32 	%r10, %tid.x;
	mad.lo.s32 	%r1, %r8, %r9, %r10;
	mov.u32 	%r11, %ctaid.y;
	mov.u32 	%r12, %ntid.y;
	mov.u32 	%r13, %tid.y;
	mad.lo.s32 	%r14, %r11, %r12, %r13;
	setp.ge.s32 	%p1, %r1, %r5;
	setp.ge.s32 	%p2, %r14, %r7;
	or.pred  	%p3, %p1, %p2;
	@%p3 bra 	$L__BB0_2;
	cvta.to.global.u64 	%rd3, %rd1;
	cvta.to.global.u64 	%rd4, %rd2;
	cvt.rn.f32.s32 	%f1, %r1;
	add.f32 	%f2, %f1, 0f3F000000;
	cvt.rn.f32.s32 	%f3, %r3;
	cvt.rn.f32.s32 	%f4, %r5;
	div.rn.f32 	%f5, %f3, %f4;
	fma.rn.f32 	%f6, %f2, %f5, 0fBF000000;
	cvt.rn.f32.u32 	%f7, %r14;
	add.f32 	%f8, %f7, 0f3F000000;
	cvt.rn.f32.s32 	%f9, %r4;
	cvt.rn.f32.u32 	%f10, %r7;
	div.rn.f32 	%f11, %f9, %f10;
	fma.rn.f32 	%f12, %f8, %f11, 0fBF000000;
	cvt.rmi.f32.f32 	%f13, %f6;
	cvt.rzi.s32.f32 	%r15, %f13;
	cvt.rmi.f32.f32 	%f14, %f12;
	cvt.rzi.s32.f32 	%r16, %f14;
	add.s32 	%r17, %r15, 1;
	add.s32 	%r18, %r3, -1;
	min.s32 	%r19, %r17, %r18;
	add.s32 	%r20, %r16, 1;
	add.s32 	%r21, %r4, -1;
	min.s32 	%r22, %r20, %r21;
	cvt.rn.f32.s32 	%f15, %r15;
	sub.f32 	%f16, %f6, %f15;
	cvt.rn.f32.s32 	%f17, %r16;
	sub.f32 	%f18, %f12, %f17;
	mul.lo.s32 	%r23, %r16, %r3;
	add.s32 	%r24, %r23, %r15;
	mul.wide.s32 	%rd5, %r24, 4;
	add.s64 	%rd6, %rd3, %rd5;
	ld.global.f32 	%f19, [%rd6];
	add.s32 	%r25, %r23, %r19;
	mul.wide.s32 	%rd7, %r25, 4;
	add.s64 	%rd8, %rd3, %rd7;
	ld.global.f32 	%f20, [%rd8];
	mul.lo.s32 	%r26, %r22, %r3;
	add.s32 	%r27, %r26, %r15;
	mul.wide.s32 	%rd9, %r27, 4;
	add.s64 	%rd10, %rd3, %rd9;
	ld.global.f32 	%f21, [%rd10];
	add.s32 	%r28, %r26, %r19;
	mul.wide.s32 	%rd11, %r28, 4;
	add.s64 	%rd12, %rd3, %rd11;
	ld.global.f32 	%f22, [%rd12];
	mov.f32 	%f23, 0f3F800000;
	sub.f32 	%f24, %f23, %f16;
	mul.f32 	%f25, %f24, %f19;
	sub.f32 	%f26, %f23, %f18;
	mul.f32 	%f27, %f16, %f20;
	mul.f32 	%f28, %f26, %f27;
	fma.rn.f32 	%f29, %f26, %f25, %f28;
	mul.f32 	%f30, %f24, %f21;
	fma.rn.f32 	%f31, %f18, %f30, %f29;
	mul.f32 	%f32, %f16, %f22;
	fma.rn.f32 	%f33, %f18, %f32, %f31;
	mad.lo.s32 	%r29, %r5, %r14, %r1;
	mul.wide.s32 	%rd13, %r29, 4;
	add.s64 	%rd14, %rd4, %rd13;
	st.global.f32 	[%rd14], %f33;
$L__BB0_2:
	ret;

}


// ===== COMPILED SASS (sm_100) =====

	.target	sm_100

	.elftype	@"ET_EXEC"


//--------------------- .note.nv.tkinfo           --------------------------
	.section	.note.nv.tkinfo,"",@"SHT_NOTE"
	.sectionflags	@"SHF_NOTE_NV_TKINFO"
	.tkinfo
        /*0018*/ 	.word	0x00000002
        /*0030*/ 	.string	""
        /*0030*/ 	.string	"ptxas"
        /*0030*/ 	.string	"Cuda compilation tools, release 13.0, V13.0.88"
        /*0030*/ 	.string	"Build cuda_13.0.r13.0/compiler.36424714_0"
        /*0030*/ 	.string	"-arch sm_100 -m 64 "



//--------------------- .note.nv.cuinfo           --------------------------
	.section	.note.nv.cuinfo,"",@"SHT_NOTE"
	.sectionflags	@"SHF_NOTE_NV_CUINFO"
        /*0018*/ 	.short	0x0002
        /*001a*/ 	.short	0x0064
        /*001c*/ 	.short	0x0082
	.zero		2


//--------------------- .nv.info                  --------------------------
	.section	.nv.info,"",@"SHT_CUDA_INFO"
	.align	4


	//----- nvinfo : EIATTR_REGCOUNT
	.align		4
        /*0000*/ 	.byte	0x04, 0x2f
        /*0002*/ 	.short	(.L_1 - .L_0)
	.align		4
.L_0:
        /*0004*/ 	.word	index@(_Z22bilinear_interpolationPKfPfiiii)
        /*0008*/ 	.word	0x00000018


	//----- nvinfo : EIATTR_FRAME_SIZE
	.align		4
.L_1:
        /*000c*/ 	.byte	0x04, 0x11
        /*000e*/ 	.short	(.L_3 - .L_2)
	.align		4
.L_2:
        /*0010*/ 	.word	index@($__internal_0_$__cuda_sm3x_div_rn_noftz_f32_slowpath)
        /*0014*/ 	.word	0x00000000


	//----- nvinfo : EIATTR_FRAME_SIZE
	.align		4
.L_3:
        /*0018*/ 	.byte	0x04, 0x11
        /*001a*/ 	.short	(.L_5 - .L_4)
	.align		4
.L_4:
        /*001c*/ 	.word	index@(_Z22bilinear_interpolationPKfPfiiii)
        /*0020*/ 	.word	0x00000000


	//----- nvinfo : EIATTR_MIN_STACK_SIZE
	.align		4
.L_5:
        /*0024*/ 	.byte	0x04, 0x12
        /*0026*/ 	.short	(.L_7 - .L_6)
	.align		4
.L_6:
        /*0028*/ 	.word	index@(_Z22bilinear_interpolationPKfPfiiii)
        /*002c*/ 	.word	0x00000000
.L_7:


//--------------------- .nv.compat                --------------------------
	.section	.nv.compat,"",@"SHT_CUDA_COMPAT_INFO"
	.align	4
        /*0000*/ 	.byte	0x02, 0x09, 0x00, 0x00, 0x02, 0x02, 0x01, 0x00, 0x02, 0x05, 0x05, 0x00, 0x03, 0x07, 0x01, 0x01
        /*0010*/ 	.byte	0x02, 0x03, 0x00, 0x00, 0x02, 0x06, 0x01, 0x00, 0x04, 0x0b, 0x08, 0x00, 0x01, 0x00, 0x00, 0x00
        /*0020*/ 	.byte	0x00, 0x00, 0x00, 0x00


//--------------------- .nv.info._Z22bilinear_interpolationPKfPfiiii --------------------------
	.section	.nv.info._Z22bilinear_interpolationPKfPfiiii,"",@"SHT_CUDA_INFO"
	.sectionflags	@""
	.align	4


	//----- nvinfo : EIATTR_CUDA_API_VERSION
	.align		4
        /*0000*/ 	.byte	0x04, 0x37
        /*0002*/ 	.short	(.L_9 - .L_8)
.L_8:
        /*0004*/ 	.word	0x00000082


	//----- nvinfo : EIATTR_KPARAM_INFO
	.align		4
.L_9:
        /*0008*/ 	.byte	0x04, 0x17
        /*000a*/ 	.short	(.L_11 - .L_10)
.L_10:
        /*000c*/ 	.word	0x00000000
        /*0010*/ 	.short	0x0005
        /*0012*/ 	.short	0x001c
        /*0014*/ 	.byte	0x00, 0xf0, 0x11, 0x00


	//----- nvinfo : EIATTR_KPARAM_INFO
	.align		4
.L_11:
        /*0018*/ 	.byte	0x04, 0x17
        /*001a*/ 	.short	(.L_13 - .L_12)
.L_12:
        /*001c*/ 	.word	0x00000000
        /*0020*/ 	.short	0x0004
        /*0022*/ 	.short	0x0018
        /*0024*/ 	.byte	0x00, 0xf0, 0x11, 0x00


	//----- nvinfo : EIATTR_KPARAM_INFO
	.align		4
.L_13:
        /*0028*/ 	.byte	0x04, 0x17
        /*002a*/ 	.short	(.L_15 - .L_14)
.L_14:
        /*002c*/ 	.word	0x00000000
        /*0030*/ 	.short	0x0003
        /*0032*/ 	.short	0x0014
        /*0034*/ 	.byte	0x00, 0xf0, 0x11, 0x00


	//----- nvinfo : EIATTR_KPARAM_INFO
	.align		4
.L_15:
        /*0038*/ 	.byte	0x04, 0x17
        /*003a*/ 	.short	(.L_17 - .L_16)
.L_16:
        /*003c*/ 	.word	0x00000000
        /*0040*/ 	.short	0x0002
        /*0042*/ 	.short	0x0010
        /*0044*/ 	.byte	0x00, 0xf0, 0x11, 0x00


	//----- nvinfo : EIATTR_KPARAM_INFO
	.align		4
.L_17:
        /*0048*/ 	.byte	0x04, 0x17
        /*004a*/ 	.short	(.L_19 - .L_18)
.L_18:
        /*004c*/ 	.word	0x00000000
        /*0050*/ 	.short	0x0001
        /*0052*/ 	.short	0x0008
        /*0054*/ 	.byte	0x00, 0xf5, 0x21, 0x00


	//----- nvinfo : EIATTR_KPARAM_INFO
	.align		4
.L_19:
        /*0058*/ 	.byte	0x04, 0x17
        /*005a*/ 	.short	(.L_21 - .L_20)
.L_20:
        /*005c*/ 	.word	0x00000000
        /*0060*/ 	.short	0x0000
        /*0062*/ 	.short	0x0000
        /*0064*/ 	.byte	0x00, 0xf5, 0x21, 0x00


	//----- nvinfo : EIATTR_SPARSE_MMA_MASK
	.align		4
.L_21:
        /*0068*/ 	.byte	0x03, 0x50
        /*006a*/ 	.short	0x0000


	//----- nvinfo : EIATTR_MAXREG_COUNT
	.align		4
        /*006c*/ 	.byte	0x03, 0x1b
        /*006e*/ 	.short	0x00ff


	//----- nvinfo : EIATTR_MERCURY_ISA_VERSION
	.align		4
        /*0070*/ 	.byte	0x03, 0x5f
        /*0072*/ 	.short	0x0101


	//----- nvinfo : EIATTR_VRC_CTA_INIT_COUNT
	.align		4
        /*0074*/ 	.byte	0x02, 0x4a
	.zero		1
	.zero		1


	//----- nvinfo : EIATTR_EXIT_INSTR_OFFSETS
	.align		4
        /*0078*/ 	.byte	0x04, 0x1c
        /*007a*/ 	.short	(.L_23 - .L_22)


	//   ....[0]....
.L_22:
        /*007c*/ 	.word	0x000000c0


	//   ....[1]....
        /*0080*/ 	.word	0x00000580


	//----- nvinfo : EIATTR_CRS_STACK_SIZE
	.align		4
.L_23:
        /*0084*/ 	.byte	0x04, 0x1e
        /*0086*/ 	.short	(.L_25 - .L_24)
.L_24:
        /*0088*/ 	.word	0x00000000


	//----- nvinfo : EIATTR_CBANK_PARAM_SIZE
	.align		4
.L_25:
        /*008c*/ 	.byte	0x03, 0x19
        /*008e*/ 	.short	0x0020


	//----- nvinfo : EIATTR_PARAM_CBANK
	.align		4
        /*0090*/ 	.byte	0x04, 0x0a
        /*0092*/ 	.short	(.L_27 - .L_26)
	.align		4
.L_26:
        /*0094*/ 	.word	index@(.nv.constant0._Z22bilinear_interpolationPKfPfiiii)
        /*0098*/ 	.short	0x0380
        /*009a*/ 	.short	0x0020


	//----- nvinfo : EIATTR_SW_WAR
	.align		4
.L_27:
        /*009c*/ 	.byte	0x04, 0x36
        /*009e*/ 	.short	(.L_29 - .L_28)
.L_28:
        /*00a0*/ 	.word	0x00000008
.L_29:


//--------------------- .nv.callgraph             --------------------------
	.section	.nv.callgraph,"",@"SHT_CUDA_CALLGRAPH"
	.align	4
	.sectionentsize	8
	.align		4
        /*0000*/ 	.word	0x00000000
	.align		4
        /*0004*/ 	.word	0xffffffff
	.align		4
        /*0008*/ 	.word	0x00000000
	.align		4
        /*000c*/ 	.word	0xfffffffe
	.align		4
        /*0010*/ 	.word	0x00000000
	.align		4
        /*0014*/ 	.word	0xfffffffd
	.align		4
        /*0018*/ 	.word	0x00000000
	.align		4
        /*001c*/ 	.word	0xfffffffc


//--------------------- .text._Z22bilinear_interpolationPKfPfiiii --------------------------
	.section	.text._Z22bilinear_interpolationPKfPfiiii,"ax",@progbits
	.align	128
        .global         _Z22bilinear_interpolationPKfPfiiii
        .type           _Z22bilinear_interpolationPKfPfiiii,@function
        .size           _Z22bilinear_interpolationPKfPfiiii,(.L_x_11 - _Z22bilinear_interpolationPKfPfiiii)
        .other          _Z22bilinear_interpolationPKfPfiiii,@"STO_CUDA_ENTRY STV_DEFAULT"
_Z22bilinear_interpolationPKfPfiiii:
.text._Z22bilinear_interpolationPKfPfiiii:
[----:B------:R-:W-:Y:S01]  /*0000*/  LDC R1, c[0x0][0x37c] ;  /* 0x0000df00ff017b82 */ /* 0x000fe20000000800 */
[----:B------:R-:W0:Y:S07]  /*0010*/  S2R R0, SR_TID.Y ;  /* 0x0000000000007919 */ /* 0x000e2e0000002200 */
[----:B------:R-:W1:Y:S01]  /*0020*/  LDC R2, c[0x0][0x360] ;  /* 0x0000d800ff027b82 */ /* 0x000e620000000800 */
[----:B------:R-:W2:Y:S01]  /*0030*/  LDCU.64 UR6, c[0x0][0x398] ;  /* 0x00007300ff0677ac */ /* 0x000ea20008000a00 */
[----:B------:R-:W1:Y:S06]  /*0040*/  S2R R3, SR_TID.X ;  /* 0x0000000000037919 */ /* 0x000e6c0000002100 */
[----:B------:R-:W0:Y:S08]  /*0050*/  S2UR UR5, SR_CTAID.Y ;  /* 0x00000000000579c3 */ /* 0x000e300000002600 */
[----:B------:R-:W0:Y:S08]  /*0060*/  LDC R5, c[0x0][0x364] ;  /* 0x0000d900ff057b82 */ /* 0x000e300000000800 */
[----:B------:R-:W1:Y:S01]  /*0070*/  S2UR UR4, SR_CTAID.X ;  /* 0x00000000000479c3 */ /* 0x000e620000002500 */
[----:B0-----:R-:W-:-:S05]  /*0080*/  IMAD R5, R5, UR5, R0 ;  /* 0x0000000505057c24 */ /* 0x001fca000f8e0200 */
[----:B--2---:R-:W-:Y:S01]  /*0090*/  ISETP.GE.AND P0, PT, R5, UR7, PT ;  /* 0x0000000705007c0c */ /* 0x004fe2000bf06270 */
[----:B-1----:R-:W-:-:S05]  /*00a0*/  IMAD R2, R2, UR4, R3 ;  /* 0x0000000402027c24 */ /* 0x002fca000f8e0203 */
[----:B------:R-:W-:-:S13]  /*00b0*/  ISETP.GE.OR P0, PT, R2, UR6, P0 ;  /* 0x0000000602007c0c */ /* 0x000fda0008706670 */
[----:B------:R-:W-:Y:S05]  /*00c0*/  @P0 EXIT ;  /* 0x000000000000094d */ /* 0x000fea0003800000 */
[----:B------:R-:W0:Y:S01]  /*00d0*/  LDCU UR4, c[0x0][0x390] ;  /* 0x00007200ff0477ac */ /* 0x000e220008000800 */
[----:B------:R-:W-:-:S04]  /*00e0*/  I2FP.F32.S32 R3, UR6 ;  /* 0x0000000600037c45 */ /* 0x000fc80008201400 */
[----:B------:R-:W1:Y:S01]  /*00f0*/  MUFU.RCP R4, R3 ;  /* 0x0000000300047308 */ /* 0x000e620000001000 */
[----:B0-----:R-:W-:-:S07]  /*0100*/  I2FP.F32.S32 R0, UR4 ;  /* 0x0000000400007c45 */ /* 0x001fce0008201400 */
[----:B------:R-:W0:Y:S01]  /*0110*/  FCHK P0, R0, R3 ;  /* 0x0000000300007302 */ /* 0x000e220000000000 */
[----:B-1----:R-:W-:-:S04]  /*0120*/  FFMA R7, -R3, R4, 1 ;  /* 0x3f80000003077423 */ /* 0x002fc80000000104 */
[----:B------:R-:W-:Y:S01]  /*0130*/  FFMA R7, R4, R7, R4 ;  /* 0x0000000704077223 */ /* 0x000fe20000000004 */
[----:B------:R-:W-:-:S03]  /*0140*/  I2FP.F32.S32 R4, R2 ;  /* 0x0000000200047245 */ /* 0x000fc60000201400 */
[----:B------:R-:W-:Y:S02]  /*0150*/  FFMA R6, R0, R7, RZ ;  /* 0x0000000700067223 */ /* 0x000fe400000000ff */
[----:B------:R-:W-:Y:S02]  /*0160*/  FADD R4, R4, 0.5 ;  /* 0x3f00000004047421 */ /* 0x000fe40000000000 */
[----:B------:R-:W-:-:S04]  /*0170*/  FFMA R8, -R3, R6, R0 ;  /* 0x0000000603087223 */ /* 0x000fc80000000100 */
[----:B------:R-:W-:Y:S01]  /*0180*/  FFMA R7, R7, R8, R6 ;  /* 0x0000000807077223 */ /* 0x000fe20000000006 */
[----:B0-----:R-:W-:Y:S06]  /*0190*/  @!P0 BRA `(.L_x_0) ;  /* 0x00000000000c8947 */ /* 0x001fec0003800000 */
[----:B------:R-:W-:-:S07]  /*01a0*/  MOV R6, 0x1c0 ;  /* 0x000001c000067802 */ /* 0x000fce0000000f00 */
[----:B------:R-:W-:Y:S05]  /*01b0*/  CALL.REL.NOINC `($__internal_0_$__cuda_sm3x_div_rn_noftz_f32_slowpath) ;  /* 0x0000000000f47944 */ /* 0x000fea0003c00000 */
[----:B------:R-:W-:-:S07]  /*01c0*/  IMAD.MOV.U32 R7, RZ, RZ, R0 ;  /* 0x000000ffff077224 */ /* 0x000fce00078e0000 */
.L_x_0:
[----:B------:R-:W0:Y:S01]  /*01d0*/  LDCU UR4, c[0x0][0x39c] ;  /* 0x00007380ff0477ac */ /* 0x000e220008000800 */
[----:B------:R-:W-:Y:S01]  /*01e0*/  I2FP.F32.U32 R10, R5 ;  /* 0x00000005000a7245 */ /* 0x000fe20000201000 */
[----:B------:R-:W-:-:S04]  /*01f0*/  FFMA R4, R4, R7, -0.5 ;  /* 0xbf00000004047423 */ /* 0x000fc80000000007 */
[----:B------:R-:W-:Y:S01]  /*0200*/  FADD R10, R10, 0.5 ;  /* 0x3f0000000a0a7421 */ /* 0x000fe20000000000 */
[----:B0-----:R-:W-:Y:S01]  /*0210*/  I2FP.F32.U32 R3, UR4 ;  /* 0x0000000400037c45 */ /* 0x001fe20008201000 */
[----:B------:R-:W0:Y:S03]  /*0220*/  LDCU UR4, c[0x0][0x394] ;  /* 0x00007280ff0477ac */ /* 0x000e260008000800 */
[----:B------:R-:W1:Y:S01]  /*0230*/  MUFU.RCP R6, R3 ;  /* 0x0000000300067308 */ /* 0x000e620000001000 */
[----:B0-----:R-:W-:Y:S01]  /*0240*/  I2FP.F32.S32 R0, UR4 ;  /* 0x0000000400007c45 */ /* 0x001fe20008201400 */
[----:B------:R-:W0:Y:S01]  /*0250*/  LDCU.64 UR4, c[0x0][0x358] ;  /* 0x00006b00ff0477ac */ /* 0x000e220008000a00 */
[----:B-1----:R-:W-:-:S05]  /*0260*/  FFMA R9, -R3, R6, 1 ;  /* 0x3f80000003097423 */ /* 0x002fca0000000106 */
[----:B------:R-:W1:Y:S01]  /*0270*/  FCHK P0, R0, R3 ;  /* 0x0000000300007302 */ /* 0x000e620000000000 */
[----:B------:R-:W-:-:S04]  /*0280*/  FFMA R9, R6, R9, R6 ;  /* 0x0000000906097223 */ /* 0x000fc80000000006 */
[----:B------:R-:W-:-:S04]  /*0290*/  FFMA R6, R0, R9, RZ ;  /* 0x0000000900067223 */ /* 0x000fc800000000ff */
[----:B------:R-:W-:-:S04]  /*02a0*/  FFMA R8, -R3, R6, R0 ;  /* 0x0000000603087223 */ /* 0x000fc80000000100 */
[----:B------:R-:W-:Y:S01]  /*02b0*/  FFMA R11, R9, R8, R6 ;  /* 0x00000008090b7223 */ /* 0x000fe20000000006 */
[----:B01----:R-:W-:Y:S06]  /*02c0*/  @!P0 BRA `(.L_x_1) ;  /* 0x00000000000c8947 */ /* 0x003fec0003800000 */
[----:B------:R-:W-:-:S07]  /*02d0*/  MOV R6, 0x2f0 ;  /* 0x000002f000067802 */ /* 0x000fce0000000f00 */
[----:B------:R-:W-:Y:S05]  /*02e0*/  CALL.REL.NOINC `($__internal_0_$__cuda_sm3x_div_rn_noftz_f32_slowpath) ;  /* 0x0000000000a87944 */ /* 0x000fea0003c00000 */
[----:B------:R-:W-:-:S07]  /*02f0*/  IMAD.MOV.U32 R11, RZ, RZ, R0 ;  /* 0x000000ffff0b7224 */ /* 0x000fce00078e0000 */
.L_x_1:
[----:B------:R-:W0:Y:S01]  /*0300*/  LDC.64 R8, c[0x0][0x390] ;  /* 0x0000e400ff087b82 */ /* 0x000e220000000a00 */
[----:B------:R-:W-:Y:S01]  /*0310*/  F2I.FLOOR.NTZ R3, R4 ;  /* 0x0000000400037305 */ /* 0x000fe20000207100 */
[----:B------:R-:W-:Y:S01]  /*0320*/  FFMA R0, R10, R11, -0.5 ;  /* 0xbf0000000a007423 */ /* 0x000fe2000000000b */
[----:B------:R-:W1:Y:S05]  /*0330*/  LDCU UR6, c[0x0][0x398] ;  /* 0x00007300ff0677ac */ /* 0x000e6a0008000800 */
[----:B------:R-:W2:Y:S01]  /*0340*/  LDC.64 R6, c[0x0][0x380] ;  /* 0x0000e000ff067b82 */ /* 0x000ea20000000a00 */
[----:B------:R-:W3:Y:S01]  /*0350*/  F2I.FLOOR.NTZ R11, R0 ;  /* 0x00000000000b7305 */ /* 0x000ee20000207100 */
[----:B0-----:R-:W-:Y:S01]  /*0360*/  IADD3 R10, PT, PT, R8, -0x1, RZ ;  /* 0xffffffff080a7810 */ /* 0x001fe20007ffe0ff */
[----:B---3--:R-:W-:-:S03]  /*0370*/  IMAD R13, R11, R8, R3 ;  /* 0x000000080b0d7224 */ /* 0x008fc600078e0203 */
[----:B------:R-:W-:Y:S01]  /*0380*/  VIADDMNMX R17, R3, 0x1, R10, PT ;  /* 0x0000000103117846 */ /* 0x000fe2000380010a */
[----:B------:R-:W-:Y:S02]  /*0390*/  VIADD R10, R9, 0xffffffff ;  /* 0xffffffff090a7836 */ /* 0x000fe40000000000 */
[----:B--2---:R-:W-:-:S03]  /*03a0*/  IMAD.WIDE R12, R13, 0x4, R6 ;  /* 0x000000040d0c7825 */ /* 0x004fc600078e0206 */
[C---:B------:R-:W-:Y:S01]  /*03b0*/  VIADDMNMX R10, R11.reuse, 0x1, R10, PT ;  /* 0x000000010b0a7846 */ /* 0x040fe2000380010a */
[-C--:B------:R-:W-:Y:S02]  /*03c0*/  IMAD R15, R11, R8.reuse, R17 ;  /* 0x000000080b0f7224 */ /* 0x080fe400078e0211 */
[----:B------:R0:W2:Y:S02]  /*03d0*/  LDG.E R12, desc[UR4][R12.64] ;  /* 0x000000040c0c7981 */ /* 0x0000a4000c1e1900 */
[----:B------:R-:W-:Y:S02]  /*03e0*/  IMAD R19, R10, R8, R3 ;  /* 0x000000080a137224 */ /* 0x000fe400078e0203 */
[----:B------:R-:W-:-:S04]  /*03f0*/  IMAD.WIDE R14, R15, 0x4, R6 ;  /* 0x000000040f0e7825 */ /* 0x000fc800078e0206 */
[----:B------:R-:W-:Y:S01]  /*0400*/  IMAD R21, R10, R8, R17 ;  /* 0x000000080a157224 */ /* 0x000fe200078e0211 */
[----:B------:R-:W3:Y:S01]  /*0410*/  LDG.E R9, desc[UR4][R14.64] ;  /* 0x000000040e097981 */ /* 0x000ee2000c1e1900 */
[----:B------:R-:W-:-:S04]  /*0420*/  IMAD.WIDE R16, R19, 0x4, R6 ;  /* 0x0000000413107825 */ /* 0x000fc800078e0206 */
[----:B------:R-:W-:Y:S02]  /*0430*/  IMAD.WIDE R18, R21, 0x4, R6 ;  /* 0x0000000415127825 */ /* 0x000fe400078e0206 */
[----:B------:R-:W4:Y:S01]  /*0440*/  LDG.E R16, desc[UR4][R16.64] ;  /* 0x0000000410107981 */ /* 0x000f22000c1e1900 */
[----:B------:R-:W-:Y:S01]  /*0450*/  I2FP.F32.S32 R3, R3 ;  /* 0x0000000300037245 */ /* 0x000fe20000201400 */
[----:B------:R-:W5:Y:S02]  /*0460*/  LDC.64 R6, c[0x0][0x388] ;  /* 0x0000e200ff067b82 */ /* 0x000f640000000a00 */
[----:B------:R-:W4:Y:S01]  /*0470*/  LDG.E R19, desc[UR4][R18.64] ;  /* 0x0000000412137981 */ /* 0x000f22000c1e1900 */
[----:B------:R-:W-:Y:S01]  /*0480*/  I2FP.F32.S32 R11, R11 ;  /* 0x0000000b000b7245 */ /* 0x000fe20000201400 */
[----:B------:R-:W-:-:S04]  /*0490*/  FADD R4, R4, -R3 ;  /* 0x8000000304047221 */ /* 0x000fc80000000000 */
[----:B------:R-:W-:Y:S01]  /*04a0*/  FADD R11, R0, -R11 ;  /* 0x8000000b000b7221 */ /* 0x000fe20000000000 */
[----:B------:R-:W-:-:S03]  /*04b0*/  FADD R3, -R4, 1 ;  /* 0x3f80000004037421 */ /* 0x000fc60000000100 */
[----:B0-----:R-:W-:Y:S01]  /*04c0*/  FADD R13, -R11, 1 ;  /* 0x3f8000000b0d7421 */ /* 0x001fe20000000100 */
[----:B-1----:R-:W-:-:S04]  /*04d0*/  IMAD R5, R5, UR6, R2 ;  /* 0x0000000605057c24 */ /* 0x002fc8000f8e0202 */
[----:B-----5:R-:W-:-:S04]  /*04e0*/  IMAD.WIDE R6, R5, 0x4, R6 ;  /* 0x0000000405067825 */ /* 0x020fc800078e0206 */
[----:B--2---:R-:W-:Y:S01]  /*04f0*/  FMUL R12, R12, R3 ;  /* 0x000000030c0c7220 */ /* 0x004fe20000400000 */
[----:B---3--:R-:W-:-:S04]  /*0500*/  FMUL R0, R4, R9 ;  /* 0x0000000904007220 */ /* 0x008fc80000400000 */
[----:B------:R-:W-:Y:S01]  /*0510*/  FMUL R9, R13, R0 ;  /* 0x000000000d097220 */ /* 0x000fe20000400000 */
[----:B----4-:R-:W-:-:S03]  /*0520*/  FMUL R16, R16, R3 ;  /* 0x0000000310107220 */ /* 0x010fc60000400000 */
[----:B------:R-:W-:Y:S01]  /*0530*/  FFMA R12, R12, R13, R9 ;  /* 0x0000000d0c0c7223 */ /* 0x000fe20000000009 */
[----:B------:R-:W-:-:S03]  /*0540*/  FMUL R19, R4, R19 ;  /* 0x0000001304137220 */ /* 0x000fc60000400000 */
[----:B------:R-:W-:-:S04]  /*0550*/  FFMA R12, R11, R16, R12 ;  /* 0x000000100b0c7223 */ /* 0x000fc8000000000c */
[----:B------:R-:W-:-:S05]  /*0560*/  FFMA R19, R11, R19, R12 ;  /* 0x000000130b137223 */ /* 0x000fca000000000c */
[----:B------:R-:W-:Y:S01]  /*0570*/  STG.E desc[UR4][R6.64], R19 ;  /* 0x0000001306007986 */ /* 0x000fe2000c101904 */
[----:B------:R-:W-:Y:S05]  /*0580*/  EXIT ;  /* 0x000000000000794d */ /* 0x000fea0003800000 */
        .weak           $__internal_0_$__cuda_sm3x_div_rn_noftz_f32_slowpath
        .type           $__internal_0_$__cuda_sm3x_div_rn_noftz_f32_slowpath,@function
        .size           $__internal_0_$__cuda_sm3x_div_rn_noftz_f32_slowpath,(.L_x_11 - $__internal_0_$__cuda_sm3x_div_rn_noftz_f32_slowpath)
$__internal_0_$__cuda_sm3x_div_rn_noftz_f32_slowpath:
[----:B------:R-:W-:Y:S02]  /*0590*/  SHF.R.U32.HI R8, RZ, 0x17, R3 ;  /* 0x00000017ff087819 */ /* 0x000fe40000011603 */
[----:B------:R-:W-:Y:S02]  /*05a0*/  SHF.R.U32.HI R7, RZ, 0x17, R0 ;  /* 0x00000017ff077819 */ /* 0x000fe40000011600 */
[----:B------:R-:W-:Y:S02]  /*05b0*/  LOP3.LUT R14, R8, 0xff, RZ, 0xc0, !PT ;  /* 0x000000ff080e7812 */ /* 0x000fe400078ec0ff */
[----:B------:R-:W-:-:S03]  /*05c0*/  LOP3.LUT R12, R7, 0xff, RZ, 0xc0, !PT ;  /* 0x000000ff070c7812 */ /* 0x000fc600078ec0ff */
[----:B------:R-:W-:Y:S01]  /*05d0*/  VIADD R9, R14, 0xffffffff ;  /* 0xffffffff0e097836 */ /* 0x000fe20000000000 */
[----:B------:R-:W-:-:S04]  /*05e0*/  IADD3 R8, PT, PT, R12, -0x1, RZ ;  /* 0xffffffff0c087810 */ /* 0x000fc80007ffe0ff */
[----:B------:R-:W-:-:S04]  /*05f0*/  ISETP.GT.U32.AND P0, PT, R9, 0xfd, PT ;  /* 0x000000fd0900780c */ /* 0x000fc80003f04070 */
[----:B------:R-:W-:-:S13]  /*0600*/  ISETP.GT.U32.OR P0, PT, R8, 0xfd, P0 ;  /* 0x000000fd0800780c */ /* 0x000fda0000704470 */
[----:B------:R-:W-:Y:S01]  /*0610*/  @!P0 IMAD.MOV.U32 R7, RZ, RZ, RZ ;  /* 0x000000ffff078224 */ /* 0x000fe200078e00ff */
[----:B------:R-:W-:Y:S06]  /*0620*/  @!P0 BRA `(.L_x_2) ;  /* 0x00000000005c8947 */ /* 0x000fec0003800000 */
[----:B------:R-:W-:Y:S02]  /*0630*/  FSETP.GTU.FTZ.AND P0, PT, |R0|, +INF , PT ;  /* 0x7f8000000000780b */ /* 0x000fe40003f1c200 */
[----:B------:R-:W-:-:S04]  /*0640*/  FSETP.GTU.FTZ.AND P1, PT, |R3|, +INF , PT ;  /* 0x7f8000000300780b */ /* 0x000fc80003f3c200 */
[----:B------:R-:W-:-:S13]  /*0650*/  PLOP3.LUT P0, PT, P0, P1, PT, 0xf8, 0x8f ;  /* 0x00000000008f781c */ /* 0x000fda0000703f70 */
[----:B------:R-:W-:Y:S05]  /*0660*/  @P0 BRA `(.L_x_3) ;  /* 0x0000000400440947 */ /* 0x000fea0003800000 */
[----:B------:R-:W-:-:S13]  /*0670*/  LOP3.LUT P0, RZ, R3, 0x7fffffff, R0, 0xc8, !PT ;  /* 0x7fffffff03ff7812 */ /* 0x000fda000780c800 */
[----:B------:R-:W-:Y:S05]  /*0680*/  @!P0 BRA `(.L_x_4) ;  /* 0x0000000400348947 */ /* 0x000fea0003800000 */
[C---:B------:R-:W-:Y:S02]  /*0690*/  FSETP.NEU.FTZ.AND P2, PT, |R0|.reuse, +INF , PT ;  /* 0x7f8000000000780b */ /* 0x040fe40003f5d200 */
[----:B------:R-:W-:Y:S02]  /*06a0*/  FSETP.NEU.FTZ.AND P1, PT, |R3|, +INF , PT ;  /* 0x7f8000000300780b */ /* 0x000fe40003f3d200 */
[----:B------:R-:W-:-:S11]  /*06b0*/  FSETP.NEU.FTZ.AND P0, PT, |R0|, +INF , PT ;  /* 0x7f8000000000780b */ /* 0x000fd60003f1d200 */
[----:B------:R-:W-:Y:S05]  /*06c0*/  @!P1 BRA !P2, `(.L_x_4) ;  /* 0x0000000400249947 */ /* 0x000fea0005000000 */
[----:B------:R-:W-:-:S04]  /*06d0*/  LOP3.LUT P2, RZ, R0, 0x7fffffff, RZ, 0xc0, !PT ;  /* 0x7fffffff00ff7812 */ /* 0x000fc8000784c0ff */
[----:B------:R-:W-:-:S13]  /*06e0*/  PLOP3.LUT P1, PT, P1, P2, PT, 0x2f, 0xf2 ;  /* 0x0000000000f2781c */ /* 0x000fda0000f24577 */
[----:B------:R-:W-:Y:S05]  /*06f0*/  @P1 BRA `(.L_x_5) ;  /* 0x0000000400101947 */ /* 0x000fea0003800000 */
[----:B------:R-:W-:-:S04]  /*0700*/  LOP3.LUT P1, RZ, R3, 0x7fffffff, RZ, 0xc0, !PT ;  /* 0x7fffffff03ff7812 */ /* 0x000fc8000782c0ff */
[----:B------:R-:W-:-:S13]  /*0710*/  PLOP3.LUT P0, PT, P0, P1, PT, 0x2f, 0xf2 ;  /* 0x0000000000f2781c */ /* 0x000fda0000702577 */
[----:B------:R-:W-:Y:S05]  /*0720*/  @P0 BRA `(.L_x_6) ;  /* 0x0000000000f80947 */ /* 0x000fea0003800000 */
[----:B------:R-:W-:Y:S02]  /*0730*/  ISETP.GE.AND P0, PT, R8, RZ, PT ;  /* 0x000000ff0800720c */ /* 0x000fe40003f06270 */
[----:B------:R-:W-:-:S11]  /*0740*/  ISETP.GE.AND P1, PT, R9, RZ, PT ;  /* 0x000000ff0900720c */ /* 0x000fd60003f26270 */
[----:B------:R-:W-:Y:S01]  /*0750*/  @P0 IMAD.MOV.U32 R7, RZ, RZ, RZ ;  /* 0x000000ffff070224 */ /* 0x000fe200078e00ff */
[----:B------:R-:W-:Y:S01]  /*0760*/  @!P0 MOV R7, 0xffffffc0 ;  /* 0xffffffc000078802 */ /* 0x000fe20000000f00 */
[----:B------:R-:W-:Y:S01]  /*0770*/  @!P0 FFMA R0, R0, 1.84467440737095516160e+19, RZ ;  /* 0x5f80000000008823 */ /* 0x000fe200000000ff */
[----:B------:R-:W-:-:S03]  /*0780*/  @!P1 FFMA R3, R3, 1.84467440737095516160e+19, RZ ;  /* 0x5f80000003039823 */ /* 0x000fc600000000ff */
[----:B------:R-:W-:-:S07]  /*0790*/  @!P1 VIADD R7, R7, 0x40 ;  /* 0x0000004007079836 */ /* 0x000fce0000000000 */
.L_x_2:
[----:B------:R-:W-:-:S05]  /*07a0*/  LEA R8, R14, 0xc0800000, 0x17 ;  /* 0xc08000000e087811 */ /* 0x000fca00078eb8ff */
[----:B------:R-:W-:Y:S01]  /*07b0*/  IMAD.IADD R8, R3, 0x1, -R8 ;  /* 0x0000000103087824 */ /* 0x000fe200078e0a08 */
[----:B------:R-:W-:-:S03]  /*07c0*/  IADD3 R3, PT, PT, R12, -0x7f, RZ ;  /* 0xffffff810c037810 */ /* 0x000fc60007ffe0ff */
[----:B------:R0:W1:Y:S01]  /*07d0*/  MUFU.RCP R9, R8 ;  /* 0x0000000800097308 */ /* 0x0000620000001000 */
[----:B------:R-:W-:Y:S01]  /*07e0*/  FADD.FTZ R11, -R8, -RZ ;  /* 0x800000ff080b7221 */ /* 0x000fe20000010100 */
[C---:B------:R-:W-:Y:S01]  /*07f0*/  IMAD R0, R3.reuse, -0x800000, R0 ;  /* 0xff80000003007824 */ /* 0x040fe200078e0200 */
[----:B0-----:R-:W-:-:S05]  /*0800*/  IADD3 R8, PT, PT, R3, 0x7f, -R14 ;  /* 0x0000007f03087810 */ /* 0x001fca0007ffe80e */
[----:B------:R-:W-:Y:S02]  /*0810*/  IMAD.IADD R8, R8, 0x1, R7 ;  /* 0x0000000108087824 */ /* 0x000fe400078e0207 */
[----:B-1----:R-:W-:-:S04]  /*0820*/  FFMA R12, R9, R11, 1 ;  /* 0x3f800000090c7423 */ /* 0x002fc8000000000b */
[----:B------:R-:W-:-:S04]  /*0830*/  FFMA R16, R9, R12, R9 ;  /* 0x0000000c09107223 */ /* 0x000fc80000000009 */
[----:B------:R-:W-:-:S04]  /*0840*/  FFMA R9, R0, R16, RZ ;  /* 0x0000001000097223 */ /* 0x000fc800000000ff */
[----:B------:R-:W-:-:S04]  /*0850*/  FFMA R12, R11, R9, R0 ;  /* 0x000000090b0c7223 */ /* 0x000fc80000000000 */
[----:B------:R-:W-:-:S04]  /*0860*/  FFMA R9, R16, R12, R9 ;  /* 0x0000000c10097223 */ /* 0x000fc80000000009 */
[----:B------:R-:W-:-:S04]  /*0870*/  FFMA R12, R11, R9, R0 ;  /* 0x000000090b0c7223 */ /* 0x000fc80000000000 */
[----:B------:R-:W-:-:S05]  /*0880*/  FFMA R0, R16, R12, R9 ;  /* 0x0000000c10007223 */ /* 0x000fca0000000009 */
[----:B------:R-:W-:-:S04]  /*0890*/  SHF.R.U32.HI R3, RZ, 0x17, R0 ;  /* 0x00000017ff037819 */ /* 0x000fc80000011600 */
[----:B------:R-:W-:-:S05]  /*08a0*/  LOP3.LUT R3, R3, 0xff, RZ, 0xc0, !PT ;  /* 0x000000ff03037812 */ /* 0x000fca00078ec0ff */
[----:B------:R-:W-:-:S05]  /*08b0*/  IMAD.IADD R11, R3, 0x1, R8 ;  /* 0x00000001030b7824 */ /* 0x000fca00078e0208 */
[----:B------:R-:W-:-:S04]  /*08c0*/  IADD3 R3, PT, PT, R11, -0x1, RZ ;  /* 0xffffffff0b037810 */ /* 0x000fc80007ffe0ff */
[----:B------:R-:W-:-:S13]  /*08d0*/  ISETP.GE.U32.AND P0, PT, R3, 0xfe, PT ;  /* 0x000000fe0300780c */ /* 0x000fda0003f06070 */
[----:B------:R-:W-:Y:S05]  /*08e0*/  @!P0 BRA `(.L_x_7) ;  /* 0x0000000000808947 */ /* 0x000fea0003800000 */
[----:B------:R-:W-:-:S13]  /*08f0*/  ISETP.GT.AND P0, PT, R11, 0xfe, PT ;  /* 0x000000fe0b00780c */ /* 0x000fda0003f04270 */
[----:B------:R-:W-:Y:S05]  /*0900*/  @P0 BRA `(.L_x_8) ;  /* 0x00000000006c0947 */ /* 0x000fea0003800000 */
[----:B------:R-:W-:-:S13]  /*0910*/  ISETP.GE.AND P0, PT, R11, 0x1, PT ;  /* 0x000000010b00780c */ /* 0x000fda0003f06270 */
[----:B------:R-:W-:Y:S05]  /*0920*/  @P0 BRA `(.L_x_9) ;  /* 0x0000000000980947 */ /* 0x000fea0003800000 */
[----:B------:R-:W-:Y:S02]  /*0930*/  ISETP.GE.AND P0, PT, R11, -0x18, PT ;  /* 0xffffffe80b00780c */ /* 0x000fe40003f06270 */
[----:B------:R-:W-:-:S11]  /*0940*/  LOP3.LUT R0, R0, 0x80000000, RZ, 0xc0, !PT ;  /* 0x8000000000007812 */ /* 0x000fd600078ec0ff */
[----:B------:R-:W-:Y:S05]  /*0950*/  @!P0 BRA `(.L_x_9) ;  /* 0x00000000008c8947 */ /* 0x000fea0003800000 */
[CCC-:B------:R-:W-:Y:S01]  /*0960*/  FFMA.RZ R3, R16.reuse, R12.reuse, R9.reuse ;  /* 0x0000000c10037223 */ /* 0x1c0fe2000000c009 */
[CCC-:B------:R-:W-:Y:S01]  /*0970*/  FFMA.RM R8, R16.reuse, R12.reuse, R9.reuse ;  /* 0x0000000c10087223 */ /* 0x1c0fe20000004009 */
[C---:B------:R-:W-:Y:S02]  /*0980*/  ISETP.NE.AND P2, PT, R11.reuse, RZ, PT ;  /* 0x000000ff0b00720c */ /* 0x040fe40003f45270 */
[----:B------:R-:W-:Y:S02]  /*0990*/  ISETP.NE.AND P1, PT, R11, RZ, PT ;  /* 0x000000ff0b00720c */ /* 0x000fe40003f25270 */
[----:B------:R-:W-:Y:S01]  /*09a0*/  LOP3.LUT R7, R3, 0x7fffff, RZ, 0xc0, !PT ;  /* 0x007fffff03077812 */ /* 0x000fe200078ec0ff */
[----:B------:R-:W-:Y:S01]  /*09b0*/  FFMA.RP R3, R16, R12, R9 ;  /* 0x0000000c10037223 */ /* 0x000fe20000008009 */
[----:B------:R-:W-:Y:S02]  /*09c0*/  VIADD R12, R11, 0x20 ;  /* 0x000000200b0c7836 */ /* 0x000fe40000000000 */
[----:B------:R-:W-:Y:S01]  /*09d0*/  LOP3.LUT R7, R7, 0x800000, RZ, 0xfc, !PT ;  /* 0x0080000007077812 */ /* 0x000fe200078efcff */
[----:B------:R-:W-:Y:S01]  /*09e0*/  IMAD.MOV R9, RZ, RZ, -R11 ;  /* 0x000000ffff097224 */ /* 0x000fe200078e0a0b */
[----:B------:R-:W-:-:S02]  /*09f0*/  FSETP.NEU.FTZ.AND P0, PT, R3, R8, PT ;  /* 0x000000080300720b */ /* 0x000fc40003f1d000 */
[----:B------:R-:W-:Y:S02]  /*0a00*/  SHF.L.U32 R12, R7, R12, RZ ;  /* 0x0000000c070c7219 */ /* 0x000fe400000006ff */
[----:B------:R-:W-:Y:S02]  /*0a10*/  SEL R8, R9, RZ, P2 ;  /* 0x000000ff09087207 */ /* 0x000fe40001000000 */
[----:B------:R-:W-:Y:S02]  /*0a20*/  ISETP.NE.AND P1, PT, R12, RZ, P1 ;  /* 0x000000ff0c00720c */ /* 0x000fe40000f25270 */
[----:B------:R-:W-:Y:S02]  /*0a30*/  SHF.R.U32.HI R8, RZ, R8, R7 ;  /* 0x00000008ff087219 */ /* 0x000fe40000011607 */
[----:B------:R-:W-:Y:S02]  /*0a40*/  PLOP3.LUT P0, PT, P0, P1, PT, 0xf8, 0x8f ;  /* 0x00000000008f781c */ /* 0x000fe40000703f70 */
[----:B------:R-:W-:-:S02]  /*0a50*/  SHF.R.U32.HI R12, RZ, 0x1, R8 ;  /* 0x00000001ff0c7819 */ /* 0x000fc40000011608 */
[----:B------:R-:W-:-:S04]  /*0a60*/  SEL R3, RZ, 0x1, !P0 ;  /* 0x00000001ff037807 */ /* 0x000fc80004000000 */
[----:B------:R-:W-:-:S04]  /*0a70*/  LOP3.LUT R3, R3, 0x1, R12, 0xf8, !PT ;  /* 0x0000000103037812 */ /* 0x000fc800078ef80c */
[----:B------:R-:W-:-:S04]  /*0a80*/  LOP3.LUT R3, R3, R8, RZ, 0xc0, !PT ;  /* 0x0000000803037212 */ /* 0x000fc800078ec0ff */
[----:B------:R-:W-:-:S04]  /*0a90*/  IADD3 R3, PT, PT, R12, R3, RZ ;  /* 0x000000030c037210 */ /* 0x000fc80007ffe0ff */
[----:B------:R-:W-:Y:S01]  /*0aa0*/  LOP3.LUT R0, R3, R0, RZ, 0xfc, !PT ;  /* 0x0000000003007212 */ /* 0x000fe200078efcff */
[----:B------:R-:W-:Y:S06]  /*0ab0*/  BRA `(.L_x_9) ;  /* 0x0000000000347947 */ /* 0x000fec0003800000 */
.L_x_8:
[----:B------:R-:W-:-:S04]  /*0ac0*/  LOP3.LUT R0, R0, 0x80000000, RZ, 0xc0, !PT ;  /* 0x8000000000007812 */ /* 0x000fc800078ec0ff */
[----:B------:R-:W-:Y:S01]  /*0ad0*/  LOP3.LUT R0, R0, 0x7f800000, RZ, 0xfc, !PT ;  /* 0x7f80000000007812 */ /* 0x000fe200078efcff */
[----:B------:R-:W-:Y:S06]  /*0ae0*/  BRA `(.L_x_9) ;  /* 0x0000000000287947 */ /* 0x000fec0003800000 */
.L_x_7:
[----:B------:R-:W-:Y:S01]  /*0af0*/  IMAD R0, R8, 0x800000, R0 ;  /* 0x0080000008007824 */ /* 0x000fe200078e0200 */
[----:B------:R-:W-:Y:S06]  /*0b00*/  BRA `(.L_x_9) ;  /* 0x0000000000207947 */ /* 0x000fec0003800000 */
.L_x_6:
[----:B------:R-:W-:-:S04]  /*0b10*/  LOP3.LUT R0, R3, 0x80000000, R0, 0x48, !PT ;  /* 0x8000000003007812 */ /* 0x000fc800078e4800 */
[----:B------:R-:W-:Y:S01]  /*0b20*/  LOP3.LUT R0, R0, 0x7f800000, RZ, 0xfc, !PT ;  /* 0x7f80000000007812 */ /* 0x000fe200078efcff */
[----:B------:R-:W-:Y:S06]  /*0b30*/  BRA `(.L_x_9) ;  /* 0x0000000000147947 */ /* 0x000fec0003800000 */
.L_x_5:
[----:B------:R-:W-:Y:S01]  /*0b40*/  LOP3.LUT R0, R3, 0x80000000, R0, 0x48, !PT ;  /* 0x8000000003007812 */ /* 0x000fe200078e4800 */
[----:B------:R-:W-:Y:S06]  /*0b50*/  BRA `(.L_x_9) ;  /* 0x00000000000c7947 */ /* 0x000fec0003800000 */
.L_x_4:
[----:B------:R-:W0:Y:S01]  /*0b60*/  MUFU.RSQ R0, -QNAN ;  /* 0xffc0000000007908 */ /* 0x000e220000001400 */
[----:B------:R-:W-:Y:S05]  /*0b70*/  BRA `(.L_x_9) ;  /* 0x0000000000047947 */ /* 0x000fea0003800000 */
.L_x_3:
[----:B------:R-:W-:-:S07]  /*0b80*/  FADD.FTZ R0, R0, R3 ;  /* 0x0000000300007221 */ /* 0x000fce0000010000 */
.L_x_9:
[----:B------:R-:W-:-:S04]  /*0b90*/  HFMA2 R7, -RZ, RZ, 0, 0 ;  /* 0x00000000ff077431 */ /* 0x000fc800000001ff */
[----:B0-----:R-:W-:Y:S05]  /*0ba0*/  RET.REL.NODEC R6 `(_Z22bilinear_interpolationPKfPfiiii) ;  /* 0xfffffff406147950 */ /* 0x001fea0003c3ffff */
.L_x_10:
[----:B------:R-:W-:-:S00]  /*0bb0*/  BRA `(.L_x_10) ;  /* 0xfffffffc00fc7947 */ /* 0x000fc0000383ffff */
[----:B------:R-:W-:-:S00]  /*0bc0*/  NOP ;  /* 0x0000000000007918 */ /* 0x000fc00000000000 */
        /* <DEDUP_REMOVED lines=11> */
.L_x_11:


//--------------------- .nv.shared.reserved.0     --------------------------
	.section	.nv.shared.reserved.0,"aw",@nobits
	.weak		__nv_reservedSMEM_offset_0_alias
	.size		__nv_reservedSMEM_offset_0_alias, 0, 64
	.other		__nv_reservedSMEM_offset_0_alias,@"STO_CUDA_RESERVED_SHARED STV_DEFAULT"
__nv_reservedSMEM_offset_0_alias:
	.zero		0
	.zero		64


//--------------------- .nv.constant0._Z22bilinear_interpolationPKfPfiiii --------------------------
	.section	.nv.constant0._Z22bilinear_interpolationPKfPfiiii,"a",@progbits
	.sectionflags	@""
	.align	4
.nv.constant0._Z22bilinear_interpolationPKfPfiiii:
	.zero		928


//--------------------- SYMBOLS --------------------------

	.type		.nv.reservedSmem.offset0,@object
	.size		.nv.reservedSmem.offset0,0x4
